//
// Generated by NVIDIA NVVM Compiler
//
// Compiler Build ID: CL-36424714
// Cuda compilation tools, release 13.0, V13.0.88
// Based on NVVM 20.0.0
//

.version 9.0
.target sm_100
.address_size 64

	// .globl	_Z13idamax_kernelPKdPii
// _ZZ13idamax_kernelPKdPiiE9cache_val has been demoted
// _ZZ13idamax_kernelPKdPiiE9cache_idx has been demoted

.visible .entry _Z13idamax_kernelPKdPii(
	.param .u64 .ptr .align 1 _Z13idamax_kernelPKdPii_param_0,
	.param .u64 .ptr .align 1 _Z13idamax_kernelPKdPii_param_1,
	.param .u32 _Z13idamax_kernelPKdPii_param_2
)
{
	.reg .pred 	%p<9>;
	.reg .b32 	%r<33>;
	.reg .b64 	%rd<9>;
	.reg .b64 	%fd<12>;
	// demoted variable
	.shared .align 8 .b8 _ZZ13idamax_kernelPKdPiiE9cache_val[2048];
	// demoted variable
	.shared .align 4 .b8 _ZZ13idamax_kernelPKdPiiE9cache_idx[1024];
	ld.param.u64 	%rd2, [_Z13idamax_kernelPKdPii_param_0];
	ld.param.u64 	%rd3, [_Z13idamax_kernelPKdPii_param_1];
	ld.param.u32 	%r15, [_Z13idamax_kernelPKdPii_param_2];
	mov.u32 	%r1, %tid.x;
	mov.u32 	%r2, %ctaid.x;
	mov.u32 	%r32, %ntid.x;
	mad.lo.s32 	%r30, %r2, %r32, %r1;
	setp.ge.s32 	%p1, %r30, %r15;
	mov.b32 	%r31, -1;
	mov.f64 	%fd11, 0dBFF0000000000000;
	@%p1 bra 	$L__BB0_3;
	mov.u32 	%r18, %nctaid.x;
	mul.lo.s32 	%r5, %r32, %r18;
	cvta.to.global.u64 	%rd1, %rd2;
	mov.f64 	%fd11, 0dBFF0000000000000;
	mov.b32 	%r31, -1;
$L__BB0_2:
	mul.wide.s32 	%rd4, %r30, 8;
	add.s64 	%rd5, %rd1, %rd4;
	ld.global.f64 	%fd7, [%rd5];
	abs.f64 	%fd8, %fd7;
	setp.gt.f64 	%p2, %fd8, %fd11;
	selp.f64 	%fd11, %fd8, %fd11, %p2;
	selp.b32 	%r31, %r30, %r31, %p2;
	add.s32 	%r30, %r30, %r5;
	setp.lt.s32 	%p3, %r30, %r15;
	@%p3 bra 	$L__BB0_2;
$L__BB0_3:
	shl.b32 	%r19, %r1, 3;
	mov.u32 	%r20, _ZZ13idamax_kernelPKdPiiE9cache_val;
	add.s32 	%r11, %r20, %r19;
	st.shared.f64 	[%r11], %fd11;
	shl.b32 	%r21, %r1, 2;
	mov.u32 	%r22, _ZZ13idamax_kernelPKdPiiE9cache_idx;
	add.s32 	%r12, %r22, %r21;
	st.shared.u32 	[%r12], %r31;
	bar.sync 	0;
	setp.lt.u32 	%p4, %r32, 2;
	@%p4 bra 	$L__BB0_8;
$L__BB0_4:
	mov.u32 	%r13, %r32;
	shr.u32 	%r32, %r13, 1;
	setp.ge.u32 	%p5, %r1, %r32;
	@%p5 bra 	$L__BB0_7;
	ld.shared.f64 	%fd9, [%r11];
	shl.b32 	%r23, %r32, 3;
	add.s32 	%r24, %r11, %r23;
	ld.shared.f64 	%fd4, [%r24];
	setp.geu.f64 	%p6, %fd9, %fd4;
	@%p6 bra 	$L__BB0_7;
	st.shared.f64 	[%r11], %fd4;
	shl.b32 	%r25, %r32, 2;
	add.s32 	%r26, %r12, %r25;
	ld.shared.u32 	%r27, [%r26];
	st.shared.u32 	[%r12], %r27;
$L__BB0_7:
	bar.sync 	0;
	setp.gt.u32 	%p7, %r13, 3;
	@%p7 bra 	$L__BB0_4;
$L__BB0_8:
	setp.ne.s32 	%p8, %r1, 0;
	@%p8 bra 	$L__BB0_10;
	ld.shared.u32 	%r28, [_ZZ13idamax_kernelPKdPiiE9cache_idx];
	cvta.to.global.u64 	%rd6, %rd3;
	mul.wide.u32 	%rd7, %r2, 4;
	add.s64 	%rd8, %rd6, %rd7;
	st.global.u32 	[%rd8], %r28;
$L__BB0_10:
	ret;

}


// ===== COMPILED SASS (sm_100) =====

	.target	sm_100

	.elftype	@"ET_EXEC"


//--------------------- .note.nv.tkinfo           --------------------------
	.section	.note.nv.tkinfo,"",@"SHT_NOTE"
	.sectionflags	@"SHF_NOTE_NV_TKINFO"
	.tkinfo
        /*0018*/ 	.word	0x00000002
        /*0030*/ 	.string	""
        /*0030*/ 	.string	"ptxas"
        /*0030*/ 	.string	"Cuda compilation tools, release 13.0, V13.0.88"
        /*0030*/ 	.string	"Build cuda_13.0.r13.0/compiler.36424714_0"
        /*0030*/ 	.string	"-arch sm_100 -m 64 "



//--------------------- .note.nv.cuinfo           --------------------------
	.section	.note.nv.cuinfo,"",@"SHT_NOTE"
	.sectionflags	@"SHF_NOTE_NV_CUINFO"
        /*0018*/ 	.short	0x0002
        /*001a*/ 	.short	0x0064
        /*001c*/ 	.short	0x0082
	.zero		2


//--------------------- .nv.info                  --------------------------
	.section	.nv.info,"",@"SHT_CUDA_INFO"
	.align	4


	//----- nvinfo : EIATTR_REGCOUNT
	.align		4
        /*0000*/ 	.byte	0x04, 0x2f
        /*0002*/ 	.short	(.L_1 - .L_0)
	.align		4
.L_0:
        /*0004*/ 	.word	index@(_Z13idamax_kernelPKdPii)
        /*0008*/ 	.word	0x00000011


	//----- nvinfo : EIATTR_FRAME_SIZE
	.align		4
.L_1:
        /*000c*/ 	.byte	0x04, 0x11
        /*000e*/ 	.short	(.L_3 - .L_2)
	.align		4
.L_2:
        /*0010*/ 	.word	index@(_Z13idamax_kernelPKdPii)
        /*0014*/ 	.word	0x00000000


	//----- nvinfo : EIATTR_MIN_STACK_SIZE
	.align		4
.L_3:
        /*0018*/ 	.byte	0x04, 0x12
        /*001a*/ 	.short	(.L_5 - .L_4)
	.align		4
.L_4:
        /*001c*/ 	.word	index@(_Z13idamax_kernelPKdPii)
        /*0020*/ 	.word	0x00000000
.L_5:


//--------------------- .nv.compat                --------------------------
	.section	.nv.compat,"",@"SHT_CUDA_COMPAT_INFO"
	.align	4
        /*0000*/ 	.byte	0x02, 0x09, 0x00, 0x00, 0x02, 0x02, 0x01, 0x00, 0x02, 0x05, 0x05, 0x00, 0x03, 0x07, 0x01, 0x01
        /*0010*/ 	.byte	0x02, 0x03, 0x00, 0x00, 0x02, 0x06, 0x01, 0x00, 0x04, 0x0b, 0x08, 0x00, 0x01, 0x00, 0x00, 0x00
        /*0020*/ 	.byte	0x00, 0x00, 0x00, 0x00


//--------------------- .nv.info._Z13idamax_kernelPKdPii --------------------------
	.section	.nv.info._Z13idamax_kernelPKdPii,"",@"SHT_CUDA_INFO"
	.sectionflags	@""
	.align	4


	//----- nvinfo : EIATTR_CUDA_API_VERSION
	.align		4
        /*0000*/ 	.byte	0x04, 0x37
        /*0002*/ 	.short	(.L_7 - .L_6)
.L_6:
        /*0004*/ 	.word	0x00000082


	//----- nvinfo : EIATTR_KPARAM_INFO
	.align		4
.L_7:
        /*0008*/ 	.byte	0x04, 0x17
        /*000a*/ 	.short	(.L_9 - .L_8)
.L_8:
        /*000c*/ 	.word	0x00000000
        /*0010*/ 	.short	0x0002
        /*0012*/ 	.short	0x0010
        /*0014*/ 	.byte	0x00, 0xf0, 0x11, 0x00


	//----- nvinfo : EIATTR_KPARAM_INFO
	.align		4
.L_9:
        /*0018*/ 	.byte	0x04, 0x17
        /*001a*/ 	.short	(.L_11 - .L_10)
.L_10:
        /*001c*/ 	.word	0x00000000
        /*0020*/ 	.short	0x0001
        /*0022*/ 	.short	0x0008
        /*0024*/ 	.byte	0x00, 0xf5, 0x21, 0x00


	//----- nvinfo : EIATTR_KPARAM_INFO
	.align		4
.L_11:
        /*0028*/ 	.byte	0x04, 0x17
        /*002a*/ 	.short	(.L_13 - .L_12)
.L_12:
        /*002c*/ 	.word	0x00000000
        /*0030*/ 	.short	0x0000
        /*0032*/ 	.short	0x0000
        /*0034*/ 	.byte	0x00, 0xf5, 0x21, 0x00


	//----- nvinfo : EIATTR_SPARSE_MMA_MASK
	.align		4
.L_13:
        /*0038*/ 	.byte	0x03, 0x50
        /*003a*/ 	.short	0x0000


	//----- nvinfo : EIATTR_MAXREG_COUNT
	.align		4
        /*003c*/ 	.byte	0x03, 0x1b
        /*003e*/ 	.short	0x00ff


	//----- nvinfo : EIATTR_NUM_BARRIERS
	.align		4
        /*0040*/ 	.byte	0x02, 0x4c
        /*0042*/ 	.byte	0x01
	.zero		1


	//----- nvinfo : EIATTR_MERCURY_ISA_VERSION
	.align		4
        /*0044*/ 	.byte	0x03, 0x5f
        /*0046*/ 	.short	0x0101


	//----- nvinfo : EIATTR_VRC_CTA_INIT_COUNT
	.align		4
        /*0048*/ 	.byte	0x02, 0x4a
	.zero		1
	.zero		1


	//----- nvinfo : EIATTR_EXIT_INSTR_OFFSETS
	.align		4
        /*004c*/ 	.byte	0x04, 0x1c
        /*004e*/ 	.short	(.L_15 - .L_14)


	//   ....[0]....
.L_14:
        /*0050*/ 	.word	0x000003e0


	//   ....[1]....
        /*0054*/ 	.word	0x00000460


	//----- nvinfo : EIATTR_CRS_STACK_SIZE
	.align		4
.L_15:
        /*0058*/ 	.byte	0x04, 0x1e
        /*005a*/ 	.short	(.L_17 - .L_16)
.L_16:
        /*005c*/ 	.word	0x00000000


	//----- nvinfo : EIATTR_CBANK_PARAM_SIZE
	.align		4
.L_17:
        /*0060*/ 	.byte	0x03, 0x19
        /*0062*/ 	.short	0x0014


	//----- nvinfo : EIATTR_PARAM_CBANK
	.align		4
        /*0064*/ 	.byte	0x04, 0x0a
        /*0066*/ 	.short	(.L_19 - .L_18)
	.align		4
.L_18:
        /*0068*/ 	.word	index@(.nv.constant0._Z13idamax_kernelPKdPii)
        /*006c*/ 	.short	0x0380
        /*006e*/ 	.short	0x0014


	//----- nvinfo : EIATTR_SW_WAR
	.align		4
.L_19:
        /*0070*/ 	.byte	0x04, 0x36
        /*0072*/ 	.short	(.L_21 - .L_20)
.L_20:
        /*0074*/ 	.word	0x00000008
.L_21:


//--------------------- .nv.callgraph             --------------------------
	.section	.nv.callgraph,"",@"SHT_CUDA_CALLGRAPH"
	.align	4
	.sectionentsize	8
	.align		4
        /*0000*/ 	.word	0x00000000
	.align		4
        /*0004*/ 	.word	0xffffffff
	.align		4
        /*0008*/ 	.word	0x00000000
	.align		4
        /*000c*/ 	.word	0xfffffffe
	.align		4
        /*0010*/ 	.word	0x00000000
	.align		4
        /*0014*/ 	.word	0xfffffffd
	.align		4
        /*0018*/ 	.word	0x00000000
	.align		4
        /*001c*/ 	.word	0xfffffffc


//--------------------- .text._Z13idamax_kernelPKdPii --------------------------
	.section	.text._Z13idamax_kernelPKdPii,"ax",@progbits
	.align	128
        .global         _Z13idamax_kernelPKdPii
        .type           _Z13idamax_kernelPKdPii,@function
        .size           _Z13idamax_kernelPKdPii,(.L_x_8 - _Z13idamax_kernelPKdPii)
        .other          _Z13idamax_kernelPKdPii,@"STO_CUDA_ENTRY STV_DEFAULT"
_Z13idamax_kernelPKdPii:
.text._Z13idamax_kernelPKdPii:
[----:B------:R-:W-:Y:S01]  /*0000*/  LDC R1, c[0x0][0x37c] ;  /* 0x0000df00ff017b82 */ /* 0x000fe20000000800 */
[----:B------:R-:W0:Y:S01]  /*0010*/  S2R R13, SR_TID.X ;  /* 0x00000000000d7919 */ /* 0x000e220000002100 */
[----:B------:R-:W1:Y:S01]  /*0020*/  LDCU UR4, c[0x0][0x360] ;  /* 0x00006c00ff0477ac */ /* 0x000e620008000800 */
[----:B------:R-:W-:Y:S01]  /*0030*/  BSSY.RECONVERGENT B0, `(.L_x_0) ;  /* 0x000001c000007945 */ /* 0x000fe20003800200 */
[----:B------:R-:W-:Y:S01]  /*0040*/  IMAD.MOV.U32 R12, RZ, RZ, -0x1 ;  /* 0xffffffffff0c7424 */ /* 0x000fe200078e00ff */
[----:B------:R-:W0:Y:S01]  /*0050*/  S2R R0, SR_CTAID.X ;  /* 0x0000000000007919 */ /* 0x000e220000002500 */
[----:B------:R-:W2:Y:S01]  /*0060*/  LDCU UR5, c[0x0][0x390] ;  /* 0x00007200ff0577ac */ /* 0x000ea20008000800 */
[----:B------:R-:W-:Y:S02]  /*0070*/  IMAD.MOV.U32 R2, RZ, RZ, 0x0 ;  /* 0x00000000ff027424 */ /* 0x000fe400078e00ff */
[----:B------:R-:W-:Y:S01]  /*0080*/  IMAD.MOV.U32 R3, RZ, RZ, -0x40100000 ;  /* 0xbff00000ff037424 */ /* 0x000fe200078e00ff */
[----:B------:R-:W3:Y:S01]  /*0090*/  LDCU.64 UR8, c[0x0][0x358] ;  /* 0x00006b00ff0877ac */ /* 0x000ee20008000a00 */
[----:B-1----:R-:W-:-:S02]  /*00a0*/  IMAD.U32 R10, RZ, RZ, UR4 ;  /* 0x00000004ff0a7e24 */ /* 0x002fc4000f8e00ff */
[----:B0-----:R-:W-:-:S05]  /*00b0*/  IMAD R4, R0, UR4, R13 ;  /* 0x0000000400047c24 */ /* 0x001fca000f8e020d */
[----:B--2---:R-:W-:-:S13]  /*00c0*/  ISETP.GE.AND P0, PT, R4, UR5, PT ;  /* 0x0000000504007c0c */ /* 0x004fda000bf06270 */
[----:B---3--:R-:W-:Y:S05]  /*00d0*/  @P0 BRA `(.L_x_1) ;  /* 0x0000000000440947 */ /* 0x008fea0003800000 */
[----:B------:R-:W0:Y:S01]  /*00e0*/  LDC.64 R6, c[0x0][0x380] ;  /* 0x0000e000ff067b82 */ /* 0x000e220000000a00 */
[----:B------:R-:W1:Y:S01]  /*00f0*/  LDCU UR4, c[0x0][0x370] ;  /* 0x00006e00ff0477ac */ /* 0x000e620008000800 */
[----:B------:R-:W-:Y:S01]  /*0100*/  HFMA2 R3, -RZ, RZ, -1.984375, 0 ;  /* 0xbff00000ff037431 */ /* 0x000fe200000001ff */
[----:B------:R-:W-:Y:S01]  /*0110*/  MOV R11, R4 ;  /* 0x00000004000b7202 */ /* 0x000fe20000000f00 */
[----:B------:R-:W-:Y:S02]  /*0120*/  IMAD.MOV.U32 R12, RZ, RZ, -0x1 ;  /* 0xffffffffff0c7424 */ /* 0x000fe400078e00ff */
[----:B------:R-:W-:Y:S02]  /*0130*/  IMAD.MOV.U32 R2, RZ, RZ, 0x0 ;  /* 0x00000000ff027424 */ /* 0x000fe400078e00ff */
[----:B-1----:R-:W-:-:S07]  /*0140*/  IMAD R14, R10, UR4, RZ ;  /* 0x000000040a0e7c24 */ /* 0x002fce000f8e02ff */
.L_x_2:
[----:B0-----:R-:W-:-:S06]  /*0150*/  IMAD.WIDE R4, R11, 0x8, R6 ;  /* 0x000000080b047825 */ /* 0x001fcc00078e0206 */
[----:B------:R-:W2:Y:S02]  /*0160*/  LDG.E.64 R4, desc[UR8][R4.64] ;  /* 0x0000000804047981 */ /* 0x000ea4000c1e1b00 */
[----:B--2---:R-:W-:Y:S02]  /*0170*/  DSETP.GT.AND P0, PT, |R4|, R2, PT ;  /* 0x000000020400722a */ /* 0x004fe40003f04200 */
[----:B------:R-:W-:-:S04]  /*0180*/  DADD R8, -RZ, |R4| ;  /* 0x00000000ff087229 */ /* 0x000fc80000000504 */
[----:B------:R-:W-:Y:S01]  /*0190*/  SEL R12, R11, R12, P0 ;  /* 0x0000000c0b0c7207 */ /* 0x000fe20000000000 */
[----:B------:R-:W-:-:S05]  /*01a0*/  IMAD.IADD R11, R14, 0x1, R11 ;  /* 0x000000010e0b7824 */ /* 0x000fca00078e020b */
[----:B------:R-:W-:Y:S02]  /*01b0*/  ISETP.GE.AND P1, PT, R11, UR5, PT ;  /* 0x000000050b007c0c */ /* 0x000fe4000bf26270 */
[----:B------:R-:W-:Y:S02]  /*01c0*/  FSEL R2, R8, R2, P0 ;  /* 0x0000000208027208 */ /* 0x000fe40000000000 */
[----:B------:R-:W-:-:S09]  /*01d0*/  FSEL R3, R9, R3, P0 ;  /* 0x0000000309037208 */ /* 0x000fd20000000000 */
[----:B------:R-:W-:Y:S05]  /*01e0*/  @!P1 BRA `(.L_x_2) ;  /* 0xfffffffc00d89947 */ /* 0x000fea000383ffff */
.L_x_1:
[----:B------:R-:W-:Y:S05]  /*01f0*/  BSYNC.RECONVERGENT B0 ;  /* 0x0000000000007941 */ /* 0x000fea0003800200 */
.L_x_0:
[----:B------:R-:W0:Y:S01]  /*0200*/  S2UR UR6, SR_CgaCtaId ;  /* 0x00000000000679c3 */ /* 0x000e220000008800 */
[----:B------:R-:W-:Y:S01]  /*0210*/  UMOV UR4, 0x400 ;  /* 0x0000040000047882 */ /* 0x000fe20000000000 */
[----:B------:R-:W-:Y:S01]  /*0220*/  ISETP.GE.U32.AND P0, PT, R10, 0x2, PT ;  /* 0x000000020a00780c */ /* 0x000fe20003f06070 */
[----:B------:R-:W-:Y:S02]  /*0230*/  UIADD3 UR5, UPT, UPT, UR4, 0x800, URZ ;  /* 0x0000080004057890 */ /* 0x000fe4000fffe0ff */
[----:B0-----:R-:W-:Y:S02]  /*0240*/  ULEA UR4, UR6, UR4, 0x18 ;  /* 0x0000000406047291 */ /* 0x001fe4000f8ec0ff */
[----:B------:R-:W-:-:S04]  /*0250*/  ULEA UR5, UR6, UR5, 0x18 ;  /* 0x0000000506057291 */ /* 0x000fc8000f8ec0ff */
[C---:B------:R-:W-:Y:S02]  /*0260*/  LEA R7, R13.reuse, UR4, 0x3 ;  /* 0x000000040d077c11 */ /* 0x040fe4000f8e18ff */
[----:B------:R-:W-:-:S03]  /*0270*/  LEA R9, R13, UR5, 0x2 ;  /* 0x000000050d097c11 */ /* 0x000fc6000f8e10ff */
[----:B------:R0:W-:Y:S04]  /*0280*/  STS.64 [R7], R2 ;  /* 0x0000000207007388 */ /* 0x0001e80000000a00 */
[----:B------:R0:W-:Y:S01]  /*0290*/  STS [R9], R12 ;  /* 0x0000000c09007388 */ /* 0x0001e20000000800 */
[----:B------:R-:W-:Y:S06]  /*02a0*/  BAR.SYNC.DEFER_BLOCKING 0x0 ;  /* 0x0000000000007b1d */ /* 0x000fec0000010000 */
[----:B------:R-:W-:Y:S05]  /*02b0*/  @!P0 BRA `(.L_x_3) ;  /* 0x0000000000448947 */ /* 0x000fea0003800000 */
.L_x_6:
[--C-:B------:R-:W-:Y:S01]  /*02c0*/  IMAD.MOV.U32 R6, RZ, RZ, R10.reuse ;  /* 0x000000ffff067224 */ /* 0x100fe200078e000a */
[----:B------:R-:W-:Y:S01]  /*02d0*/  SHF.R.U32.HI R10, RZ, 0x1, R10 ;  /* 0x00000001ff0a7819 */ /* 0x000fe2000001160a */
[----:B------:R-:W-:Y:S03]  /*02e0*/  BSSY.RECONVERGENT B0, `(.L_x_4) ;  /* 0x000000b000007945 */ /* 0x000fe60003800200 */
[----:B------:R-:W-:-:S13]  /*02f0*/  ISETP.GE.U32.AND P0, PT, R13, R10, PT ;  /* 0x0000000a0d00720c */ /* 0x000fda0003f06070 */
[----:B-1----:R-:W-:Y:S05]  /*0300*/  @P0 BRA `(.L_x_5) ;  /* 0x0000000000200947 */ /* 0x002fea0003800000 */
[----:B------:R-:W-:Y:S01]  /*0310*/  LEA R4, R10, R7, 0x3 ;  /* 0x000000070a047211 */ /* 0x000fe200078e18ff */
[----:B0-----:R-:W-:Y:S05]  /*0320*/  LDS.64 R2, [R7] ;  /* 0x0000000007027984 */ /* 0x001fea0000000a00 */
[----:B------:R-:W0:Y:S02]  /*0330*/  LDS.64 R4, [R4] ;  /* 0x0000000004047984 */ /* 0x000e240000000a00 */
[----:B0-----:R-:W-:-:S14]  /*0340*/  DSETP.GEU.AND P0, PT, R2, R4, PT ;  /* 0x000000040200722a */ /* 0x001fdc0003f0e000 */
[----:B------:R-:W-:Y:S01]  /*0350*/  @!P0 IMAD R2, R10, 0x4, R9 ;  /* 0x000000040a028824 */ /* 0x000fe200078e0209 */
[----:B------:R-:W-:Y:S05]  /*0360*/  @!P0 STS.64 [R7], R4 ;  /* 0x0000000407008388 */ /* 0x000fea0000000a00 */
[----:B------:R-:W0:Y:S04]  /*0370*/  @!P0 LDS R2, [R2] ;  /* 0x0000000002028984 */ /* 0x000e280000000800 */
[----:B0-----:R1:W-:Y:S02]  /*0380*/  @!P0 STS [R9], R2 ;  /* 0x0000000209008388 */ /* 0x0013e40000000800 */
.L_x_5:
[----:B------:R-:W-:Y:S05]  /*0390*/  BSYNC.RECONVERGENT B0 ;  /* 0x0000000000007941 */ /* 0x000fea0003800200 */
.L_x_4:
[----:B------:R-:W-:Y:S01]  /*03a0*/  BAR.SYNC.DEFER_BLOCKING 0x0 ;  /* 0x0000000000007b1d */ /* 0x000fe20000010000 */
[----:B------:R-:W-:-:S13]  /*03b0*/  ISETP.GT.U32.AND P0, PT, R6, 0x3, PT ;  /* 0x000000030600780c */ /* 0x000fda0003f04070 */
[----:B------:R-:W-:Y:S05]  /*03c0*/  @P0 BRA `(.L_x_6) ;  /* 0xfffffffc00bc0947 */ /* 0x000fea000383ffff */
.L_x_3:
[----:B------:R-:W-:-:S13]  /*03d0*/  ISETP.NE.AND P0, PT, R13, RZ, PT ;  /* 0x000000ff0d00720c */ /* 0x000fda0003f05270 */
[----:B------:R-:W-:Y:S05]  /*03e0*/  @P0 EXIT ;  /* 0x000000000000094d */ /* 0x000fea0003800000 */
[----:B------:R-:W2:Y:S01]  /*03f0*/  S2UR UR5, SR_CgaCtaId ;  /* 0x00000000000579c3 */ /* 0x000ea20000008800 */
[----:B------:R-:W-:-:S07]  /*0400*/  UMOV UR4, 0x400 ;  /* 0x0000040000047882 */ /* 0x000fce0000000000 */
[----:B01----:R-:W0:Y:S01]  /*0410*/  LDC.64 R2, c[0x0][0x388] ;  /* 0x0000e200ff027b82 */ /* 0x003e220000000a00 */
[----:B--2---:R-:W-:Y:S01]  /*0420*/  ULEA UR4, UR5, UR4, 0x18 ;  /* 0x0000000405047291 */ /* 0x004fe2000f8ec0ff */
[----:B0-----:R-:W-:-:S08]  /*0430*/  IMAD.WIDE.U32 R2, R0, 0x4, R2 ;  /* 0x0000000400027825 */ /* 0x001fd000078e0002 */
[----:B------:R-:W0:Y:S04]  /*0440*/  LDS R5, [UR4+0x800] ;  /* 0x00080004ff057984 */ /* 0x000e280008000800 */
[----:B0-----:R-:W-:Y:S01]  /*0450*/  STG.E desc[UR8][R2.64], R5 ;  /* 0x0000000502007986 */ /* 0x001fe2000c101908 */
[----:B------:R-:W-:Y:S05]  /*0460*/  EXIT ;  /* 0x000000000000794d */ /* 0x000fea0003800000 */
.L_x_7:
[----:B------:R-:W-:-:S00]  /*0470*/  BRA `(.L_x_7) ;  /* 0xfffffffc00fc7947 */ /* 0x000fc0000383ffff */
[----:B------:R-:W-:-:S00]  /*0480*/  NOP ;  /* 0x0000000000007918 */ /* 0x000fc00000000000 */
[----:B------:R-:W-:-:S00]  /*0490*/  NOP ;  /* 0x0000000000007918 */ /* 0x000fc00000000000 */
[----:B------:R-:W-:-:S00]  /*04a0*/  NOP ;  /* 0x0000000000007918 */ /* 0x000fc00000000000 */
[----:B------:R-:W-:-:S00]  /*04b0*/  NOP ;  /* 0x0000000000007918 */ /* 0x000fc00000000000 */
[----:B------:R-:W-:-:S00]  /*04c0*/  NOP ;  /* 0x0000000000007918 */ /* 0x000fc00000000000 */
[----:B------:R-:W-:-:S00]  /*04d0*/  NOP ;  /* 0x0000000000007918 */ /* 0x000fc00000000000 */
[----:B------:R-:W-:-:S00]  /*04e0*/  NOP ;  /* 0x0000000000007918 */ /* 0x000fc00000000000 */
[----:B------:R-:W-:-:S00]  /*04f0*/  NOP ;  /* 0x0000000000007918 */ /* 0x000fc00000000000 */
.L_x_8:


//--------------------- .nv.shared._Z13idamax_kernelPKdPii --------------------------
	.section	.nv.shared._Z13idamax_kernelPKdPii,"aw",@nobits
	.sectionflags	@""
	.align	8
.nv.shared._Z13idamax_kernelPKdPii:
	.zero		4096


//--------------------- .nv.shared.reserved.0     --------------------------
	.section	.nv.shared.reserved.0,"aw",@nobits
	.weak		__nv_reservedSMEM_offset_0_alias
	.size		__nv_reservedSMEM_offset_0_alias, 0, 64
	.other		__nv_reservedSMEM_offset_0_alias,@"STO_CUDA_RESERVED_SHARED STV_DEFAULT"
__nv_reservedSMEM_offset_0_alias:
	.zero		0
	.zero		64


//--------------------- .nv.constant0._Z13idamax_kernelPKdPii --------------------------
	.section	.nv.constant0._Z13idamax_kernelPKdPii,"a",@progbits
	.sectionflags	@""
	.align	4
.nv.constant0._Z13idamax_kernelPKdPii:
	.zero		916


//--------------------- SYMBOLS --------------------------

	.type		.nv.reservedSmem.offset0,@object
	.size		.nv.reservedSmem.offset0,0x4
	.type		.nv.reservedSmem.cap,@object
	.size		.nv.reservedSmem.cap,0x4
